	.headerflags	@"EF_CUDA_TEXMODE_UNIFIED EF_CUDA_64BIT_ADDRESS EF_CUDA_ACCELERATORS EF_CUDA_SM90 EF_CUDA_VIRTUAL_SM(EF_CUDA_SM90)"
	.elftype	@"ET_EXEC"


//--------------------- .nv.info                  --------------------------
	.section	.nv.info,"",@"SHT_CUDA_INFO"
	.align	4


	//----- nvinfo : EIATTR_REGCOUNT
	.align		4
        /*0000*/ 	.byte	0x04, 0x2f
        /*0002*/ 	.short	(.L_3 - .L_2)
	.align		4
.L_2:
        /*0004*/ 	.word	index@(triton_poi_fused__native_batch_norm_legit_no_training_mul_relu_sigmoid_1)
        /*0008*/ 	.word	0x0000001a


	//----- nvinfo : EIATTR_MIN_STACK_SIZE
	.align		4
.L_3:
        /*000c*/ 	.byte	0x04, 0x12
        /*000e*/ 	.short	(.L_5 - .L_4)
	.align		4
.L_4:
        /*0010*/ 	.word	index@(triton_poi_fused__native_batch_norm_legit_no_training_mul_relu_sigmoid_1)
        /*0014*/ 	.word	0x00000000


	//----- nvinfo : EIATTR_FRAME_SIZE
	.align		4
.L_5:
        /*0018*/ 	.byte	0x04, 0x11
        /*001a*/ 	.short	(.L_7 - .L_6)
	.align		4
.L_6:
        /*001c*/ 	.word	index@(triton_poi_fused__native_batch_norm_legit_no_training_mul_relu_sigmoid_1)
        /*0020*/ 	.word	0x00000000


	//----- nvinfo : EIATTR_MIN_STACK_SIZE
	.align		4
.L_7:
        /*0024*/ 	.byte	0x04, 0x12
        /*0026*/ 	.short	(.L_9 - .L_8)
	.align		4
.L_8:
        /*0028*/ 	.word	index@(triton_poi_fused__native_batch_norm_legit_no_training_mul_relu_sigmoid_1)
        /*002c*/ 	.word	0x00000000
.L_9:


//--------------------- .nv.info.triton_poi_fused__native_batch_norm_legit_no_training_mul_relu_sigmoid_1 --------------------------
	.section	.nv.info.triton_poi_fused__native_batch_norm_legit_no_training_mul_relu_sigmoid_1,"",@"SHT_CUDA_INFO"
	.sectionflags	@""
	.align	4


	//----- nvinfo : EIATTR_CUDA_API_VERSION
	.align		4
        /*0000*/ 	.byte	0x04, 0x37
        /*0002*/ 	.short	(.L_11 - .L_10)
.L_10:
        /*0004*/ 	.word	0x0000007c


	//----- nvinfo : EIATTR_KPARAM_INFO
	.align		4
.L_11:
        /*0008*/ 	.byte	0x04, 0x17
        /*000a*/ 	.short	(.L_13 - .L_12)
.L_12:
        /*000c*/ 	.word	0x00000000
        /*0010*/ 	.short	0x0007
        /*0012*/ 	.short	0x0038
        /*0014*/ 	.byte	0x00, 0xf0, 0x11, 0x00


	//----- nvinfo : EIATTR_KPARAM_INFO
	.align		4
.L_13:
        /*0018*/ 	.byte	0x04, 0x17
        /*001a*/ 	.short	(.L_15 - .L_14)
.L_14:
        /*001c*/ 	.word	0x00000000
        /*0020*/ 	.short	0x0006
        /*0022*/ 	.short	0x0030
        /*0024*/ 	.byte	0x00, 0xf4, 0x21, 0x00


	//----- nvinfo : EIATTR_KPARAM_INFO
	.align		4
.L_15:
        /*0028*/ 	.byte	0x04, 0x17
        /*002a*/ 	.short	(.L_17 - .L_16)
.L_16:
        /*002c*/ 	.word	0x00000000
        /*0030*/ 	.short	0x0005
        /*0032*/ 	.short	0x0028
        /*0034*/ 	.byte	0x00, 0xf4, 0x21, 0x00


	//----- nvinfo : EIATTR_KPARAM_INFO
	.align		4
.L_17:
        /*0038*/ 	.byte	0x04, 0x17
        /*003a*/ 	.short	(.L_19 - .L_18)
.L_18:
        /*003c*/ 	.word	0x00000000
        /*0040*/ 	.short	0x0004
        /*0042*/ 	.short	0x0020
        /*0044*/ 	.byte	0x00, 0xf4, 0x21, 0x00


	//----- nvinfo : EIATTR_KPARAM_INFO
	.align		4
.L_19:
        /*0048*/ 	.byte	0x04, 0x17
        /*004a*/ 	.short	(.L_21 - .L_20)
.L_20:
        /*004c*/ 	.word	0x00000000
        /*0050*/ 	.short	0x0003
        /*0052*/ 	.short	0x0018
        /*0054*/ 	.byte	0x00, 0xf4, 0x21, 0x00


	//----- nvinfo : EIATTR_KPARAM_INFO
	.align		4
.L_21:
        /*0058*/ 	.byte	0x04, 0x17
        /*005a*/ 	.short	(.L_23 - .L_22)
.L_22:
        /*005c*/ 	.word	0x00000000
        /*0060*/ 	.short	0x0002
        /*0062*/ 	.short	0x0010
        /*0064*/ 	.byte	0x00, 0xf4, 0x21, 0x00


	//----- nvinfo : EIATTR_KPARAM_INFO
	.align		4
.L_23:
        /*0068*/ 	.byte	0x04, 0x17
        /*006a*/ 	.short	(.L_25 - .L_24)
.L_24:
        /*006c*/ 	.word	0x00000000
        /*0070*/ 	.short	0x0001
        /*0072*/ 	.short	0x0008
        /*0074*/ 	.byte	0x00, 0xf4, 0x21, 0x00


	//----- nvinfo : EIATTR_KPARAM_INFO
	.align		4
.L_25:
        /*0078*/ 	.byte	0x04, 0x17
        /*007a*/ 	.short	(.L_27 - .L_26)
.L_26:
        /*007c*/ 	.word	0x00000000
        /*0080*/ 	.short	0x0000
        /*0082*/ 	.short	0x0000
        /*0084*/ 	.byte	0x00, 0xf4, 0x21, 0x00


	//----- nvinfo : EIATTR_SPARSE_MMA_MASK
	.align		4
.L_27:
        /*0088*/ 	.byte	0x03, 0x50
        /*008a*/ 	.short	0x0000


	//----- nvinfo : EIATTR_MAXREG_COUNT
	.align		4
        /*008c*/ 	.byte	0x03, 0x1b
        /*008e*/ 	.short	0x00ff


	//----- nvinfo : EIATTR_EXIT_INSTR_OFFSETS
	.align		4
        /*0090*/ 	.byte	0x04, 0x1c
        /*0092*/ 	.short	(.L_29 - .L_28)


	//   ....[0]....
.L_28:
        /*0094*/ 	.word	0x00000670


	//   ....[1]....
        /*0098*/ 	.word	0x00000690


	//----- nvinfo : EIATTR_REQNTID
	.align		4
.L_29:
        /*009c*/ 	.byte	0x04, 0x10
        /*009e*/ 	.short	(.L_31 - .L_30)
.L_30:
        /*00a0*/ 	.word	0x00000080
        /*00a4*/ 	.word	0x00000001
        /*00a8*/ 	.word	0x00000001


	//----- nvinfo : EIATTR_CBANK_PARAM_SIZE
	.align		4
.L_31:
        /*00ac*/ 	.byte	0x03, 0x19
        /*00ae*/ 	.short	0x003c


	//----- nvinfo : EIATTR_PARAM_CBANK
	.align		4
        /*00b0*/ 	.byte	0x04, 0x0a
        /*00b2*/ 	.short	(.L_33 - .L_32)
	.align		4
.L_32:
        /*00b4*/ 	.word	index@(.nv.constant0.triton_poi_fused__native_batch_norm_legit_no_training_mul_relu_sigmoid_1)
        /*00b8*/ 	.short	0x0210
        /*00ba*/ 	.short	0x003c


	//----- nvinfo : EIATTR_SW_WAR
	.align		4
.L_33:
        /*00bc*/ 	.byte	0x04, 0x36
        /*00be*/ 	.short	(.L_35 - .L_34)
.L_34:
        /*00c0*/ 	.word	0x00000008
.L_35:


//--------------------- .nv.callgraph             --------------------------
	.section	.nv.callgraph,"",@"SHT_CUDA_CALLGRAPH"
	.align	4
	.sectionentsize	8
	.align		4
        /*0000*/ 	.word	0x00000000
	.align		4
        /*0004*/ 	.word	0xffffffff
	.align		4
        /*0008*/ 	.word	0x00000000
	.align		4
        /*000c*/ 	.word	0xfffffffe
	.align		4
        /*0010*/ 	.word	0x00000000
	.align		4
        /*0014*/ 	.word	0xfffffffd
	.align		4
        /*0018*/ 	.word	0x00000000
	.align		4
        /*001c*/ 	.word	0xfffffffc


//--------------------- .nv.constant4             --------------------------
	.section	.nv.constant4,"a",@progbits
	.align	8
	.align		8
.nv.constant4:
        /*0000*/ 	.dword	_$_str
	.align		8
        /*0008*/ 	.dword	_$_str_$_2


//--------------------- .text.triton_poi_fused__native_batch_norm_legit_no_training_mul_relu_sigmoid_1 --------------------------
	.section	.text.triton_poi_fused__native_batch_norm_legit_no_training_mul_relu_sigmoid_1,"ax",@progbits
	.align	128
        .global         triton_poi_fused__native_batch_norm_legit_no_training_mul_relu_sigmoid_1
        .type           triton_poi_fused__native_batch_norm_legit_no_training_mul_relu_sigmoid_1,@function
        .size           triton_poi_fused__native_batch_norm_legit_no_training_mul_relu_sigmoid_1,(.L_x_1 - triton_poi_fused__native_batch_norm_legit_no_training_mul_relu_sigmoid_1)
        .other          triton_poi_fused__native_batch_norm_legit_no_training_mul_relu_sigmoid_1,@"STO_CUDA_ENTRY STV_DEFAULT"
triton_poi_fused__native_batch_norm_legit_no_training_mul_relu_sigmoid_1:
.text.triton_poi_fused__native_batch_norm_legit_no_training_mul_relu_sigmoid_1:
[----:B------:R-:W0:Y:S01]  /*0000*/  LDC R1, c[0x0][0x28] ;  /* 0x00000a00ff017b82 */ /* 0x000e220000000800 */
[----:B------:R-:W1:Y:S07]  /*0010*/  S2R R0, SR_TID.X ;  /* 0x0000000000007919 */ /* 0x000e6e0000002100 */
[----:B------:R-:W2:Y:S01]  /*0020*/  LDC.64 R16, c[0x0][0x238] ;  /* 0x00008e00ff107b82 */ /* 0x000ea20000000a00 */
[----:B------:R-:W-:Y:S01]  /*0030*/  CS2R R6, SRZ ;  /* 0x0000000000067805 */ /* 0x000fe2000001ff00 */
[----:B------:R-:W3:Y:S06]  /*0040*/  S2R R5, SR_CTAID.X ;  /* 0x0000000000057919 */ /* 0x000eec0000002500 */
[----:B------:R-:W4:Y:S01]  /*0050*/  LDC.64 R20, c[0x0][0x220] ;  /* 0x00008800ff147b82 */ /* 0x000f220000000a00 */
[----:B------:R-:W-:Y:S01]  /*0060*/  CS2R R8, SRZ ;  /* 0x0000000000087805 */ /* 0x000fe2000001ff00 */
[----:B------:R-:W-:-:S06]  /*0070*/  ULDC.64 UR4, c[0x0][0x208] ;  /* 0x0000820000047ab9 */ /* 0x000fcc0000000a00 */
[----:B------:R-:W5:Y:S08]  /*0080*/  LDC.64 R18, c[0x0][0x218] ;  /* 0x00008600ff127b82 */ /* 0x000f700000000a00 */
[----:B------:R-:W5:Y:S01]  /*0090*/  LDC.64 R22, c[0x0][0x210] ;  /* 0x00008400ff167b82 */ /* 0x000f620000000a00 */
[----:B-1----:R-:W-:-:S07]  /*00a0*/  SHF.L.U32 R0, R0, 0x1, RZ ;  /* 0x0000000100007819 */ /* 0x002fce00000006ff */
[----:B------:R-:W1:Y:S01]  /*00b0*/  LDC.64 R10, c[0x0][0x230] ;  /* 0x00008c00ff0a7b82 */ /* 0x000e620000000a00 */
[----:B---3--:R-:W-:Y:S02]  /*00c0*/  SHF.R.S32.HI R3, RZ, 0x17, R5 ;  /* 0x00000017ff037819 */ /* 0x008fe40000011405 */
[----:B------:R-:W-:Y:S02]  /*00d0*/  LOP3.LUT R0, R0, 0xfe, RZ, 0xc0, !PT ;  /* 0x000000fe00007812 */ /* 0x000fe400078ec0ff */
[----:B------:R-:W-:Y:S02]  /*00e0*/  SGXT R3, R3, 0x1 ;  /* 0x000000010303781a */ /* 0x000fe40000000200 */
[----:B------:R-:W-:Y:S02]  /*00f0*/  LEA R0, R5, R0, 0x8 ;  /* 0x0000000005007211 */ /* 0x000fe400078e40ff */
[----:B------:R-:W3:Y:S02]  /*0100*/  LDC.64 R4, c[0x0][0x228] ;  /* 0x00008a00ff047b82 */ /* 0x000ee40000000a00 */
[----:B------:R-:W-:-:S02]  /*0110*/  LEA.HI R3, R3, R0, RZ, 0x4 ;  /* 0x0000000003037211 */ /* 0x000fc400078f20ff */
[----:B------:R-:W-:Y:S02]  /*0120*/  ISETP.GE.AND P0, PT, R0, 0x100, PT ;  /* 0x000001000000780c */ /* 0x000fe40003f06270 */
[----:B------:R-:W-:-:S04]  /*0130*/  SHF.R.S32.HI R3, RZ, 0x4, R3 ;  /* 0x00000004ff037819 */ /* 0x000fc80000011403 */
[C---:B------:R-:W-:Y:S01]  /*0140*/  LEA.HI R2, R3.reuse, R3, RZ, 0x2 ;  /* 0x0000000303027211 */ /* 0x040fe200078f10ff */
[----:B--2---:R-:W-:-:S03]  /*0150*/  IMAD.WIDE R16, R3, 0x4, R16 ;  /* 0x0000000403107825 */ /* 0x004fc600078e0210 */
[----:B------:R-:W-:-:S03]  /*0160*/  LOP3.LUT R2, R2, 0xfffffffc, RZ, 0xc0, !PT ;  /* 0xfffffffc02027812 */ /* 0x000fc600078ec0ff */
[----:B------:R-:W2:Y:S01]  /*0170*/  @!P0 LDG.E.EL R6, desc[UR4][R16.64] ;  /* 0x0000000410068981 */ /* 0x000ea2000c2e1900 */
[----:B------:R-:W-:-:S03]  /*0180*/  IADD3 R15, R3, -R2, RZ ;  /* 0x80000002030f7210 */ /* 0x000fc60007ffe0ff */
[----:B------:R1:W2:Y:S02]  /*0190*/  @!P0 LDG.E.EL R8, desc[UR4][R16.64] ;  /* 0x0000000410088981 */ /* 0x0002a4000c2e1900 */
[----:B----4-:R-:W-:-:S05]  /*01a0*/  IMAD.WIDE R20, R15, 0x4, R20 ;  /* 0x000000040f147825 */ /* 0x010fca00078e0214 */
[----:B------:R-:W4:Y:S04]  /*01b0*/  @!P0 LDG.E.EL R7, desc[UR4][R20.64] ;  /* 0x0000000414078981 */ /* 0x000f28000c2e1900 */
[----:B------:R3:W4:Y:S01]  /*01c0*/  @!P0 LDG.E.EL R9, desc[UR4][R20.64] ;  /* 0x0000000414098981 */ /* 0x000722000c2e1900 */
[----:B------:R-:W-:Y:S02]  /*01d0*/  CS2R R12, SRZ ;  /* 0x00000000000c7805 */ /* 0x000fe4000001ff00 */
[----:B------:R-:W-:Y:S01]  /*01e0*/  CS2R R2, SRZ ;  /* 0x0000000000027805 */ /* 0x000fe2000001ff00 */
[----:B-----5:R-:W-:-:S04]  /*01f0*/  IMAD.WIDE R18, R15, 0x4, R18 ;  /* 0x000000040f127825 */ /* 0x020fc800078e0212 */
[----:B01----:R-:W-:Y:S01]  /*0200*/  IMAD.WIDE R16, R0, 0x4, R22 ;  /* 0x0000000400107825 */ /* 0x003fe200078e0216 */
[----:B------:R-:W5:Y:S03]  /*0210*/  @!P0 LDG.E.EL R13, desc[UR4][R18.64] ;  /* 0x00000004120d8981 */ /* 0x000f66000c2e1900 */
[C---:B---3--:R-:W-:Y:S01]  /*0220*/  IMAD.WIDE R4, R15.reuse, 0x4, R4 ;  /* 0x000000040f047825 */ /* 0x048fe200078e0204 */
[----:B------:R-:W3:Y:S03]  /*0230*/  @!P0 LDG.E.EL R12, desc[UR4][R18.64] ;  /* 0x00000004120c8981 */ /* 0x000ee6000c2e1900 */
[----:B------:R-:W-:Y:S01]  /*0240*/  IMAD.WIDE R20, R15, 0x4, R10 ;  /* 0x000000040f147825 */ /* 0x000fe200078e020a */
[----:B------:R-:W3:Y:S01]  /*0250*/  @!P0 LDG.E.64 R2, desc[UR4][R16.64] ;  /* 0x0000000410028981 */ /* 0x000ee2000c1e1b00 */
[----:B------:R-:W-:-:S02]  /*0260*/  CS2R R14, SRZ ;  /* 0x00000000000e7805 */ /* 0x000fc4000001ff00 */
[----:B------:R-:W-:-:S04]  /*0270*/  CS2R R10, SRZ ;  /* 0x00000000000a7805 */ /* 0x000fc8000001ff00 */
[----:B------:R-:W3:Y:S04]  /*0280*/  @!P0 LDG.E.EL R15, desc[UR4][R4.64] ;  /* 0x00000004040f8981 */ /* 0x000ee8000c2e1900 */
[----:B------:R0:W3:Y:S04]  /*0290*/  @!P0 LDG.E.EL R14, desc[UR4][R4.64] ;  /* 0x00000004040e8981 */ /* 0x0000e8000c2e1900 */
[----:B------:R-:W3:Y:S04]  /*02a0*/  @!P0 LDG.E.EL R11, desc[UR4][R20.64] ;  /* 0x00000004140b8981 */ /* 0x000ee8000c2e1900 */
[----:B------:R-:W3:Y:S01]  /*02b0*/  @!P0 LDG.E.EL R10, desc[UR4][R20.64] ;  /* 0x00000004140a8981 */ /* 0x000ee2000c2e1900 */
[----:B--2---:R-:W-:Y:S01]  /*02c0*/  FADD R6, RZ, -R6 ;  /* 0x80000006ff067221 */ /* 0x004fe20000000000 */
[----:B------:R-:W-:-:S03]  /*02d0*/  FADD R8, RZ, -R8 ;  /* 0x80000008ff087221 */ /* 0x000fc60000000000 */
[----:B------:R-:W-:Y:S01]  /*02e0*/  FMUL R6, R6, 1.4426950216293334961 ;  /* 0x3fb8aa3b06067820 */ /* 0x000fe20000400000 */
[----:B------:R-:W-:Y:S01]  /*02f0*/  FMUL R8, R8, 1.4426950216293334961 ;  /* 0x3fb8aa3b08087820 */ /* 0x000fe20000400000 */
[----:B----4-:R-:W-:-:S03]  /*0300*/  FADD R7, R7, 9.9999997473787516356e-06 ;  /* 0x3727c5ac07077421 */ /* 0x010fc60000000000 */
[----:B------:R-:W-:Y:S01]  /*0310*/  FSETP.GEU.AND P6, PT, R6, -126, PT ;  /* 0xc2fc00000600780b */ /* 0x000fe20003fce000 */
[----:B------:R-:W-:Y:S01]  /*0320*/  FADD R9, R9, 9.9999997473787516356e-06 ;  /* 0x3727c5ac09097421 */ /* 0x000fe20000000000 */
[----:B------:R-:W-:Y:S01]  /*0330*/  FSETP.GEU.AND P5, PT, R8, -126, PT ;  /* 0xc2fc00000800780b */ /* 0x000fe20003fae000 */
[----:B------:R-:W1:Y:S08]  /*0340*/  MUFU.SQRT R7, R7 ;  /* 0x0000000700077308 */ /* 0x000e700000002000 */
[----:B------:R-:W2:Y:S02]  /*0350*/  MUFU.SQRT R9, R9 ;  /* 0x0000000900097308 */ /* 0x000ea40000002000 */
[----:B------:R-:W-:-:S02]  /*0360*/  @!P6 FMUL R6, R6, 0.5 ;  /* 0x3f0000000606e820 */ /* 0x000fc40000400000 */
[----:B------:R-:W-:Y:S01]  /*0370*/  @!P5 FMUL R8, R8, 0.5 ;  /* 0x3f0000000808d820 */ /* 0x000fe20000400000 */
[----:B-1----:R-:W-:-:S03]  /*0380*/  FSETP.GT.AND P4, PT, R7, 8.50705917302346158658e+37, PT ;  /* 0x7e8000000700780b */ /* 0x002fc60003f84000 */
[----:B0-----:R0:W1:Y:S01]  /*0390*/  MUFU.EX2 R5, R6 ;  /* 0x0000000600057308 */ /* 0x0010620000000800 */
[----:B------:R-:W-:-:S07]  /*03a0*/  FSETP.GEU.AND P1, PT, R7, 1.175494350822287508e-38, PT ;  /* 0x008000000700780b */ /* 0x000fce0003f2e000 */
[----:B------:R-:W4:Y:S01]  /*03b0*/  MUFU.EX2 R4, R8 ;  /* 0x0000000800047308 */ /* 0x000f220000000800 */
[C---:B--2---:R-:W-:Y:S02]  /*03c0*/  FSETP.GT.AND P2, PT, R9.reuse, 8.50705917302346158658e+37, PT ;  /* 0x7e8000000900780b */ /* 0x044fe40003f44000 */
[----:B------:R-:W-:Y:S01]  /*03d0*/  FSETP.GEU.AND P3, PT, R9, 1.175494350822287508e-38, PT ;  /* 0x008000000900780b */ /* 0x000fe20003f6e000 */
[----:B------:R-:W-:Y:S01]  /*03e0*/  @P4 FMUL R7, R7, 0.25 ;  /* 0x3e80000007074820 */ /* 0x000fe20000400000 */
[----:B0-----:R-:W-:Y:S01]  /*03f0*/  HFMA2.MMA R6, -RZ, RZ, 1.625, 0 ;  /* 0x3e800000ff067435 */ /* 0x001fe200000001ff */
[----:B-1----:R-:W-:Y:S02]  /*0400*/  @!P6 FMUL R5, R5, R5 ;  /* 0x000000050505e220 */ /* 0x002fe40000400000 */
[----:B------:R-:W-:-:S06]  /*0410*/  @!P1 FMUL R7, R7, 16777216 ;  /* 0x4b80000007079820 */ /* 0x000fcc0000400000 */
[----:B------:R-:W-:Y:S01]  /*0420*/  @P2 FMUL R9, R9, 0.25 ;  /* 0x3e80000009092820 */ /* 0x000fe20000400000 */
[----:B----4-:R-:W-:Y:S01]  /*0430*/  @!P5 FMUL R4, R4, R4 ;  /* 0x000000040404d220 */ /* 0x010fe20000400000 */
[----:B------:R-:W-:Y:S02]  /*0440*/  FADD R17, R5, 1 ;  /* 0x3f80000005117421 */ /* 0x000fe40000000000 */
[----:B------:R-:W-:Y:S01]  /*0450*/  @!P3 FMUL R9, R9, 16777216 ;  /* 0x4b8000000909b820 */ /* 0x000fe20000400000 */
[----:B------:R-:W-:Y:S01]  /*0460*/  FADD R16, R4, 1 ;  /* 0x3f80000004107421 */ /* 0x000fe20000000000 */
[----:B------:R-:W0:Y:S01]  /*0470*/  MUFU.RCP R7, R7 ;  /* 0x0000000700077308 */ /* 0x000e220000001000 */
[----:B------:R-:W-:Y:S02]  /*0480*/  FSEL R4, R6, 1, P4 ;  /* 0x3f80000006047808 */ /* 0x000fe40002000000 */
[----:B------:R-:W-:Y:S02]  /*0490*/  FSETP.GT.AND P5, PT, R17, 8.50705917302346158658e+37, PT ;  /* 0x7e8000001100780b */ /* 0x000fe40003fa4000 */
[----:B------:R-:W-:-:S03]  /*04a0*/  FSETP.GT.AND P4, PT, R16, 8.50705917302346158658e+37, PT ;  /* 0x7e8000001000780b */ /* 0x000fc60003f84000 */
[----:B------:R-:W1:Y:S01]  /*04b0*/  MUFU.RCP R9, R9 ;  /* 0x0000000900097308 */ /* 0x000e620000001000 */
[----:B------:R-:W-:Y:S01]  /*04c0*/  FSEL R8, R6, 1, P2 ;  /* 0x3f80000006087808 */ /* 0x000fe20001000000 */
[----:B------:R-:W-:-:S04]  /*04d0*/  @!P1 FMUL R4, R4, 16777216 ;  /* 0x4b80000004049820 */ /* 0x000fc80000400000 */
[----:B------:R-:W-:Y:S01]  /*04e0*/  @!P3 FMUL R8, R8, 16777216 ;  /* 0x4b8000000808b820 */ /* 0x000fe20000400000 */
[----:B0-----:R-:W-:Y:S01]  /*04f0*/  FMUL R7, R7, R4 ;  /* 0x0000000407077220 */ /* 0x001fe20000400000 */
[----:B------:R-:W-:Y:S01]  /*0500*/  @P5 FMUL R17, R17, 0.25 ;  /* 0x3e80000011115820 */ /* 0x000fe20000400000 */
[----:B------:R-:W0:Y:S01]  /*0510*/  LDC.64 R4, c[0x0][0x240] ;  /* 0x00009000ff047b82 */ /* 0x000e220000000a00 */
[----:B------:R-:W-:Y:S01]  /*0520*/  @P4 FMUL R16, R16, 0.25 ;  /* 0x3e80000010104820 */ /* 0x000fe20000400000 */
[----:B---3--:R-:W-:Y:S01]  /*0530*/  FADD R3, -R12, R3 ;  /* 0x000000030c037221 */ /* 0x008fe20000000100 */
[----:B-----5:R-:W-:Y:S01]  /*0540*/  FADD R2, -R13, R2 ;  /* 0x000000020d027221 */ /* 0x020fe20000000100 */
[----:B-1----:R-:W-:Y:S01]  /*0550*/  FMUL R8, R9, R8 ;  /* 0x0000000809087220 */ /* 0x002fe20000400000 */
[----:B------:R-:W1:Y:S02]  /*0560*/  MUFU.RCP R17, R17 ;  /* 0x0000001100117308 */ /* 0x000e640000001000 */
[----:B------:R-:W-:Y:S01]  /*0570*/  FMUL R7, R2, R7 ;  /* 0x0000000702077220 */ /* 0x000fe20000400000 */
[----:B------:R-:W-:-:S05]  /*0580*/  FMUL R8, R3, R8 ;  /* 0x0000000803087220 */ /* 0x000fca0000400000 */
[----:B------:R-:W2:Y:S01]  /*0590*/  MUFU.RCP R16, R16 ;  /* 0x0000001000107308 */ /* 0x000ea20000001000 */
[----:B------:R-:W-:Y:S01]  /*05a0*/  FFMA R8, R8, R14, R11 ;  /* 0x0000000e08087223 */ /* 0x000fe2000000000b */
[----:B------:R-:W-:Y:S01]  /*05b0*/  FFMA R7, R7, R15, R10 ;  /* 0x0000000f07077223 */ /* 0x000fe2000000000a */
[C---:B------:R-:W-:Y:S02]  /*05c0*/  FSEL R2, R6.reuse, 1, P5 ;  /* 0x3f80000006027808 */ /* 0x040fe40002800000 */
[----:B------:R-:W-:Y:S02]  /*05d0*/  FSEL R3, R6, 1, P4 ;  /* 0x3f80000006037808 */ /* 0x000fe40002000000 */
[C---:B------:R-:W-:Y:S02]  /*05e0*/  FSETP.GEU.AND P2, PT, R8.reuse, RZ, PT ;  /* 0x000000ff0800720b */ /* 0x040fe40003f4e000 */
[----:B------:R-:W-:Y:S01]  /*05f0*/  FSETP.GEU.AND P1, PT, R7, RZ, PT ;  /* 0x000000ff0700720b */ /* 0x000fe20003f2e000 */
[----:B-1----:R-:W-:Y:S01]  /*0600*/  FMUL R17, R17, R2 ;  /* 0x0000000211117220 */ /* 0x002fe20000400000 */
[----:B------:R-:W-:-:S02]  /*0610*/  FSEL R8, R8, RZ, P2 ;  /* 0x000000ff08087208 */ /* 0x000fc40001000000 */
[----:B------:R-:W-:Y:S01]  /*0620*/  FSEL R7, R7, RZ, P1 ;  /* 0x000000ff07077208 */ /* 0x000fe20000800000 */
[----:B--2---:R-:W-:Y:S01]  /*0630*/  FMUL R16, R16, R3 ;  /* 0x0000000310107220 */ /* 0x004fe20000400000 */
[----:B0-----:R-:W-:-:S04]  /*0640*/  IMAD.WIDE R4, R0, 0x4, R4 ;  /* 0x0000000400047825 */ /* 0x001fc800078e0204 */
[----:B------:R-:W-:Y:S01]  /*0650*/  FMUL R17, R8, R17 ;  /* 0x0000001108117220 */ /* 0x000fe20000400000 */
[----:B------:R-:W-:Y:S01]  /*0660*/  FMUL R16, R7, R16 ;  /* 0x0000001007107220 */ /* 0x000fe20000400000 */
[----:B------:R-:W-:Y:S06]  /*0670*/  @P0 EXIT ;  /* 0x000000000000094d */ /* 0x000fec0003800000 */
[----:B------:R-:W-:Y:S01]  /*0680*/  STG.E.64 desc[UR4][R4.64], R16 ;  /* 0x0000001004007986 */ /* 0x000fe2000c101b04 */
[----:B------:R-:W-:Y:S05]  /*0690*/  EXIT ;  /* 0x000000000000794d */ /* 0x000fea0003800000 */
.L_x_0:
[----:B------:R-:W-:-:S00]  /*06a0*/  BRA `(.L_x_0) ;  /* 0xfffffffc00fc7947 */ /* 0x000fc0000383ffff */
[----:B------:R-:W-:-:S00]  /*06b0*/  NOP ;  /* 0x0000000000007918 */ /* 0x000fc00000000000 */
        /* <DEDUP_REMOVED lines=12> */
.L_x_1:


//--------------------- .nv.global.init           --------------------------
	.section	.nv.global.init,"aw",@progbits
.nv.global.init:
	.type		_$_str,@object
	.size		_$_str,(_$_str_$_2 - _$_str)
_$_str:
        /*0000*/ 	.byte	0x5f, 0x5f, 0x43, 0x55, 0x44, 0x41, 0x5f, 0x46, 0x54, 0x5a, 0x00
	.type		_$_str_$_2,@object
	.size		_$_str_$_2,(.L_1 - _$_str_$_2)
_$_str_$_2:
        /*000b*/ 	.byte	0x5f, 0x5f, 0x43, 0x55, 0x44, 0x41, 0x5f, 0x50, 0x52, 0x45, 0x43, 0x5f, 0x53, 0x51, 0x52, 0x54
        /*001b*/ 	.byte	0x00
.L_1:


//--------------------- .nv.constant0.triton_poi_fused__native_batch_norm_legit_no_training_mul_relu_sigmoid_1 --------------------------
	.section	.nv.constant0.triton_poi_fused__native_batch_norm_legit_no_training_mul_relu_sigmoid_1,"a",@progbits
	.sectionflags	@""
	.align	4
.nv.constant0.triton_poi_fused__native_batch_norm_legit_no_training_mul_relu_sigmoid_1:
	.zero		588
